//
// Generated by NVIDIA NVVM Compiler
//
// Compiler Build ID: CL-36424714
// Cuda compilation tools, release 13.0, V13.0.88
// Based on NVVM 20.0.0
//

.version 9.0
.target sm_100
.address_size 64

	// .globl	_Z9block_sumPfS_i
.extern .shared .align 16 .b8 partial_sum[];

.visible .entry _Z9block_sumPfS_i(
	.param .u64 .ptr .align 1 _Z9block_sumPfS_i_param_0,
	.param .u64 .ptr .align 1 _Z9block_sumPfS_i_param_1,
	.param .u32 _Z9block_sumPfS_i_param_2
)
{
	.reg .pred 	%p<6>;
	.reg .b32 	%r<14>;
	.reg .b32 	%f<9>;
	.reg .b64 	%rd<9>;

	ld.param.u64 	%rd1, [_Z9block_sumPfS_i_param_0];
	ld.param.u64 	%rd2, [_Z9block_sumPfS_i_param_1];
	ld.param.u32 	%r8, [_Z9block_sumPfS_i_param_2];
	mov.u32 	%r1, %ctaid.x;
	mov.u32 	%r13, %ntid.x;
	mov.u32 	%r3, %tid.x;
	mad.lo.s32 	%r4, %r1, %r13, %r3;
	setp.ge.s32 	%p1, %r4, %r8;
	mov.f32 	%f8, 0f00000000;
	@%p1 bra 	$L__BB0_2;
	cvta.to.global.u64 	%rd3, %rd1;
	mul.wide.s32 	%rd4, %r4, 4;
	add.s64 	%rd5, %rd3, %rd4;
	ld.global.f32 	%f8, [%rd5];
$L__BB0_2:
	shl.b32 	%r9, %r3, 2;
	mov.u32 	%r10, partial_sum;
	add.s32 	%r5, %r10, %r9;
	st.shared.f32 	[%r5], %f8;
	bar.sync 	0;
	setp.lt.u32 	%p2, %r13, 2;
	@%p2 bra 	$L__BB0_6;
$L__BB0_3:
	shr.u32 	%r7, %r13, 1;
	setp.ge.u32 	%p3, %r3, %r7;
	@%p3 bra 	$L__BB0_5;
	shl.b32 	%r11, %r7, 2;
	add.s32 	%r12, %r5, %r11;
	ld.shared.f32 	%f4, [%r12];
	ld.shared.f32 	%f5, [%r5];
	add.f32 	%f6, %f4, %f5;
	st.shared.f32 	[%r5], %f6;
$L__BB0_5:
	bar.sync 	0;
	setp.gt.u32 	%p4, %r13, 3;
	mov.u32 	%r13, %r7;
	@%p4 bra 	$L__BB0_3;
$L__BB0_6:
	setp.ne.s32 	%p5, %r3, 0;
	@%p5 bra 	$L__BB0_8;
	ld.shared.f32 	%f7, [partial_sum];
	cvta.to.global.u64 	%rd6, %rd2;
	mul.wide.u32 	%rd7, %r1, 4;
	add.s64 	%rd8, %rd6, %rd7;
	st.global.f32 	[%rd8], %f7;
$L__BB0_8:
	ret;

}


// ===== COMPILED SASS (sm_100) =====

	.target	sm_100

	.elftype	@"ET_EXEC"


//--------------------- .note.nv.tkinfo           --------------------------
	.section	.note.nv.tkinfo,"",@"SHT_NOTE"
	.sectionflags	@"SHF_NOTE_NV_TKINFO"
	.tkinfo
        /*0018*/ 	.word	0x00000002
        /*0030*/ 	.string	""
        /*0030*/ 	.string	"ptxas"
        /*0030*/ 	.string	"Cuda compilation tools, release 13.0, V13.0.88"
        /*0030*/ 	.string	"Build cuda_13.0.r13.0/compiler.36424714_0"
        /*0030*/ 	.string	"-arch sm_100 -m 64 "



//--------------------- .note.nv.cuinfo           --------------------------
	.section	.note.nv.cuinfo,"",@"SHT_NOTE"
	.sectionflags	@"SHF_NOTE_NV_CUINFO"
        /*0018*/ 	.short	0x0002
        /*001a*/ 	.short	0x0064
        /*001c*/ 	.short	0x0082
	.zero		2


//--------------------- .nv.info                  --------------------------
	.section	.nv.info,"",@"SHT_CUDA_INFO"
	.align	4


	//----- nvinfo : EIATTR_REGCOUNT
	.align		4
        /*0000*/ 	.byte	0x04, 0x2f
        /*0002*/ 	.short	(.L_1 - .L_0)
	.align		4
.L_0:
        /*0004*/ 	.word	index@(_Z9block_sumPfS_i)
        /*0008*/ 	.word	0x0000000b


	//----- nvinfo : EIATTR_FRAME_SIZE
	.align		4
.L_1:
        /*000c*/ 	.byte	0x04, 0x11
        /*000e*/ 	.short	(.L_3 - .L_2)
	.align		4
.L_2:
        /*0010*/ 	.word	index@(_Z9block_sumPfS_i)
        /*0014*/ 	.word	0x00000000


	//----- nvinfo : EIATTR_MIN_STACK_SIZE
	.align		4
.L_3:
        /*0018*/ 	.byte	0x04, 0x12
        /*001a*/ 	.short	(.L_5 - .L_4)
	.align		4
.L_4:
        /*001c*/ 	.word	index@(_Z9block_sumPfS_i)
        /*0020*/ 	.word	0x00000000
.L_5:


//--------------------- .nv.compat                --------------------------
	.section	.nv.compat,"",@"SHT_CUDA_COMPAT_INFO"
	.align	4
        /*0000*/ 	.byte	0x02, 0x09, 0x00, 0x00, 0x02, 0x02, 0x01, 0x00, 0x02, 0x05, 0x05, 0x00, 0x03, 0x07, 0x01, 0x01
        /*0010*/ 	.byte	0x02, 0x03, 0x00, 0x00, 0x02, 0x06, 0x01, 0x00, 0x04, 0x0b, 0x08, 0x00, 0x09, 0x00, 0x00, 0x00
        /*0020*/ 	.byte	0x00, 0x00, 0x00, 0x00


//--------------------- .nv.info._Z9block_sumPfS_i --------------------------
	.section	.nv.info._Z9block_sumPfS_i,"",@"SHT_CUDA_INFO"
	.sectionflags	@""
	.align	4


	//----- nvinfo : EIATTR_CUDA_API_VERSION
	.align		4
        /*0000*/ 	.byte	0x04, 0x37
        /*0002*/ 	.short	(.L_7 - .L_6)
.L_6:
        /*0004*/ 	.word	0x00000082


	//----- nvinfo : EIATTR_KPARAM_INFO
	.align		4
.L_7:
        /*0008*/ 	.byte	0x04, 0x17
        /*000a*/ 	.short	(.L_9 - .L_8)
.L_8:
        /*000c*/ 	.word	0x00000000
        /*0010*/ 	.short	0x0002
        /*0012*/ 	.short	0x0010
        /*0014*/ 	.byte	0x00, 0xf0, 0x11, 0x00


	//----- nvinfo : EIATTR_KPARAM_INFO
	.align		4
.L_9:
        /*0018*/ 	.byte	0x04, 0x17
        /*001a*/ 	.short	(.L_11 - .L_10)
.L_10:
        /*001c*/ 	.word	0x00000000
        /*0020*/ 	.short	0x0001
        /*0022*/ 	.short	0x0008
        /*0024*/ 	.byte	0x00, 0xf5, 0x21, 0x00


	//----- nvinfo : EIATTR_KPARAM_INFO
	.align		4
.L_11:
        /*0028*/ 	.byte	0x04, 0x17
        /*002a*/ 	.short	(.L_13 - .L_12)
.L_12:
        /*002c*/ 	.word	0x00000000
        /*0030*/ 	.short	0x0000
        /*0032*/ 	.short	0x0000
        /*0034*/ 	.byte	0x00, 0xf5, 0x21, 0x00


	//----- nvinfo : EIATTR_SPARSE_MMA_MASK
	.align		4
.L_13:
        /*0038*/ 	.byte	0x03, 0x50
        /*003a*/ 	.short	0x0000


	//----- nvinfo : EIATTR_MAXREG_COUNT
	.align		4
        /*003c*/ 	.byte	0x03, 0x1b
        /*003e*/ 	.short	0x00ff


	//----- nvinfo : EIATTR_NUM_BARRIERS
	.align		4
        /*0040*/ 	.byte	0x02, 0x4c
        /*0042*/ 	.byte	0x01
	.zero		1


	//----- nvinfo : EIATTR_MERCURY_ISA_VERSION
	.align		4
        /*0044*/ 	.byte	0x03, 0x5f
        /*0046*/ 	.short	0x0101


	//----- nvinfo : EIATTR_VRC_CTA_INIT_COUNT
	.align		4
        /*0048*/ 	.byte	0x02, 0x4a
	.zero		1
	.zero		1


	//----- nvinfo : EIATTR_EXIT_INSTR_OFFSETS
	.align		4
        /*004c*/ 	.byte	0x04, 0x1c
        /*004e*/ 	.short	(.L_15 - .L_14)


	//   ....[0]....
.L_14:
        /*0050*/ 	.word	0x00000210


	//   ....[1]....
        /*0054*/ 	.word	0x00000290


	//----- nvinfo : EIATTR_CBANK_PARAM_SIZE
	.align		4
.L_15:
        /*0058*/ 	.byte	0x03, 0x19
        /*005a*/ 	.short	0x0014


	//----- nvinfo : EIATTR_PARAM_CBANK
	.align		4
        /*005c*/ 	.byte	0x04, 0x0a
        /*005e*/ 	.short	(.L_17 - .L_16)
	.align		4
.L_16:
        /*0060*/ 	.word	index@(.nv.constant0._Z9block_sumPfS_i)
        /*0064*/ 	.short	0x0380
        /*0066*/ 	.short	0x0014


	//----- nvinfo : EIATTR_SW_WAR
	.align		4
.L_17:
        /*0068*/ 	.byte	0x04, 0x36
        /*006a*/ 	.short	(.L_19 - .L_18)
.L_18:
        /*006c*/ 	.word	0x00000008
.L_19:


//--------------------- .nv.callgraph             --------------------------
	.section	.nv.callgraph,"",@"SHT_CUDA_CALLGRAPH"
	.align	4
	.sectionentsize	8
	.align		4
        /*0000*/ 	.word	0x00000000
	.align		4
        /*0004*/ 	.word	0xffffffff
	.align		4
        /*0008*/ 	.word	0x00000000
	.align		4
        /*000c*/ 	.word	0xfffffffe
	.align		4
        /*0010*/ 	.word	0x00000000
	.align		4
        /*0014*/ 	.word	0xfffffffd
	.align		4
        /*0018*/ 	.word	0x00000000
	.align		4
        /*001c*/ 	.word	0xfffffffc


//--------------------- .text._Z9block_sumPfS_i   --------------------------
	.section	.text._Z9block_sumPfS_i,"ax",@progbits
	.align	128
        .global         _Z9block_sumPfS_i
        .type           _Z9block_sumPfS_i,@function
        .size           _Z9block_sumPfS_i,(.L_x_3 - _Z9block_sumPfS_i)
        .other          _Z9block_sumPfS_i,@"STO_CUDA_ENTRY STV_DEFAULT"
_Z9block_sumPfS_i:
.text._Z9block_sumPfS_i:
[----:B------:R-:W-:Y:S01]  /*0000*/  LDC R1, c[0x0][0x37c] ;  /* 0x0000df00ff017b82 */ /* 0x000fe20000000800 */
[----:B------:R-:W0:Y:S01]  /*0010*/  S2R R7, SR_CTAID.X ;  /* 0x0000000000077919 */ /* 0x000e220000002500 */
[----:B------:R-:W0:Y:S01]  /*0020*/  LDCU UR8, c[0x0][0x360] ;  /* 0x00006c00ff0877ac */ /* 0x000e220008000800 */
[----:B------:R-:W-:Y:S01]  /*0030*/  IMAD.MOV.U32 R4, RZ, RZ, RZ ;  /* 0x000000ffff047224 */ /* 0x000fe200078e00ff */
[----:B------:R-:W0:Y:S01]  /*0040*/  S2R R6, SR_TID.X ;  /* 0x0000000000067919 */ /* 0x000e220000002100 */
[----:B------:R-:W1:Y:S01]  /*0050*/  LDCU UR4, c[0x0][0x390] ;  /* 0x00007200ff0477ac */ /* 0x000e620008000800 */
[----:B------:R-:W2:Y:S01]  /*0060*/  LDCU.64 UR6, c[0x0][0x358] ;  /* 0x00006b00ff0677ac */ /* 0x000ea20008000a00 */
[----:B0-----:R-:W-:-:S05]  /*0070*/  IMAD R5, R7, UR8, R6 ;  /* 0x0000000807057c24 */ /* 0x001fca000f8e0206 */
[----:B-1----:R-:W-:-:S13]  /*0080*/  ISETP.GE.AND P0, PT, R5, UR4, PT ;  /* 0x0000000405007c0c */ /* 0x002fda000bf06270 */
[----:B------:R-:W0:Y:S02]  /*0090*/  @!P0 LDC.64 R2, c[0x0][0x380] ;  /* 0x0000e000ff028b82 */ /* 0x000e240000000a00 */
[----:B0-----:R-:W-:-:S05]  /*00a0*/  @!P0 IMAD.WIDE R2, R5, 0x4, R2 ;  /* 0x0000000405028825 */ /* 0x001fca00078e0202 */
[----:B--2---:R-:W2:Y:S01]  /*00b0*/  @!P0 LDG.E R4, desc[UR6][R2.64] ;  /* 0x0000000602048981 */ /* 0x004ea2000c1e1900 */
[----:B------:R-:W0:Y:S01]  /*00c0*/  S2UR UR5, SR_CgaCtaId ;  /* 0x00000000000579c3 */ /* 0x000e220000008800 */
[----:B------:R-:W-:Y:S01]  /*00d0*/  IMAD.U32 R0, RZ, RZ, UR8 ;  /* 0x00000008ff007e24 */ /* 0x000fe2000f8e00ff */
[----:B------:R-:W-:Y:S01]  /*00e0*/  UMOV UR4, 0x400 ;  /* 0x0000040000047882 */ /* 0x000fe20000000000 */
[----:B------:R-:W-:-:S03]  /*00f0*/  ISETP.NE.AND P0, PT, R6, RZ, PT ;  /* 0x000000ff0600720c */ /* 0x000fc60003f05270 */
[----:B------:R-:W-:Y:S01]  /*0100*/  ISETP.GE.U32.AND P1, PT, R0, 0x2, PT ;  /* 0x000000020000780c */ /* 0x000fe20003f26070 */
[----:B0-----:R-:W-:-:S06]  /*0110*/  ULEA UR4, UR5, UR4, 0x18 ;  /* 0x0000000405047291 */ /* 0x001fcc000f8ec0ff */
[----:B------:R-:W-:-:S05]  /*0120*/  LEA R5, R6, UR4, 0x2 ;  /* 0x0000000406057c11 */ /* 0x000fca000f8e10ff */
[----:B--2---:R0:W-:Y:S01]  /*0130*/  STS [R5], R4 ;  /* 0x0000000405007388 */ /* 0x0041e20000000800 */
[----:B------:R-:W-:Y:S06]  /*0140*/  BAR.SYNC.DEFER_BLOCKING 0x0 ;  /* 0x0000000000007b1d */ /* 0x000fec0000010000 */
[----:B------:R-:W-:Y:S05]  /*0150*/  @!P1 BRA `(.L_x_0) ;  /* 0x00000000002c9947 */ /* 0x000fea0003800000 */
.L_x_1:
[----:B------:R-:W-:-:S04]  /*0160*/  SHF.R.U32.HI R8, RZ, 0x1, R0 ;  /* 0x00000001ff087819 */ /* 0x000fc80000011600 */
[----:B------:R-:W-:-:S13]  /*0170*/  ISETP.GE.U32.AND P1, PT, R6, R8, PT ;  /* 0x000000080600720c */ /* 0x000fda0003f26070 */
[----:B------:R-:W-:Y:S01]  /*0180*/  @!P1 LEA R2, R8, R5, 0x2 ;  /* 0x0000000508029211 */ /* 0x000fe200078e10ff */
[----:B------:R-:W-:Y:S05]  /*0190*/  @!P1 LDS R3, [R5] ;  /* 0x0000000005039984 */ /* 0x000fea0000000800 */
[----:B------:R-:W0:Y:S02]  /*01a0*/  @!P1 LDS R2, [R2] ;  /* 0x0000000002029984 */ /* 0x000e240000000800 */
[----:B0-----:R-:W-:-:S05]  /*01b0*/  @!P1 FADD R4, R2, R3 ;  /* 0x0000000302049221 */ /* 0x001fca0000000000 */
[----:B------:R1:W-:Y:S01]  /*01c0*/  @!P1 STS [R5], R4 ;  /* 0x0000000405009388 */ /* 0x0003e20000000800 */
[----:B------:R-:W-:Y:S01]  /*01d0*/  BAR.SYNC.DEFER_BLOCKING 0x0 ;  /* 0x0000000000007b1d */ /* 0x000fe20000010000 */
[----:B------:R-:W-:Y:S01]  /*01e0*/  ISETP.GT.U32.AND P1, PT, R0, 0x3, PT ;  /* 0x000000030000780c */ /* 0x000fe20003f24070 */
[----:B------:R-:W-:-:S12]  /*01f0*/  IMAD.MOV.U32 R0, RZ, RZ, R8 ;  /* 0x000000ffff007224 */ /* 0x000fd800078e0008 */
[----:B-1----:R-:W-:Y:S05]  /*0200*/  @P1 BRA `(.L_x_1) ;  /* 0xfffffffc00d41947 */ /* 0x002fea000383ffff */
.L_x_0:
[----:B------:R-:W-:Y:S05]  /*0210*/  @P0 EXIT ;  /* 0x000000000000094d */ /* 0x000fea0003800000 */
[----:B------:R-:W1:Y:S01]  /*0220*/  S2UR UR5, SR_CgaCtaId ;  /* 0x00000000000579c3 */ /* 0x000e620000008800 */
[----:B------:R-:W-:-:S07]  /*0230*/  UMOV UR4, 0x400 ;  /* 0x0000040000047882 */ /* 0x000fce0000000000 */
[----:B------:R-:W2:Y:S01]  /*0240*/  LDC.64 R2, c[0x0][0x388] ;  /* 0x0000e200ff027b82 */ /* 0x000ea20000000a00 */
[----:B-1----:R-:W-:Y:S01]  /*0250*/  ULEA UR4, UR5, UR4, 0x18 ;  /* 0x0000000405047291 */ /* 0x002fe2000f8ec0ff */
[----:B--2---:R-:W-:-:S08]  /*0260*/  IMAD.WIDE.U32 R2, R7, 0x4, R2 ;  /* 0x0000000407027825 */ /* 0x004fd000078e0002 */
[----:B0-----:R-:W0:Y:S04]  /*0270*/  LDS R5, [UR4] ;  /* 0x00000004ff057984 */ /* 0x001e280008000800 */
[----:B0-----:R-:W-:Y:S01]  /*0280*/  STG.E desc[UR6][R2.64], R5 ;  /* 0x0000000502007986 */ /* 0x001fe2000c101906 */
[----:B------:R-:W-:Y:S05]  /*0290*/  EXIT ;  /* 0x000000000000794d */ /* 0x000fea0003800000 */
.L_x_2:
[----:B------:R-:W-:-:S00]  /*02a0*/  BRA `(.L_x_2) ;  /* 0xfffffffc00fc7947 */ /* 0x000fc0000383ffff */
[----:B------:R-:W-:-:S00]  /*02b0*/  NOP ;  /* 0x0000000000007918 */ /* 0x000fc00000000000 */
        /* <DEDUP_REMOVED lines=12> */
.L_x_3:


//--------------------- .nv.shared._Z9block_sumPfS_i --------------------------
	.section	.nv.shared._Z9block_sumPfS_i,"aw",@nobits
	.sectionflags	@""
	.align	16
	.zero		1024


//--------------------- .nv.shared.reserved.0     --------------------------
	.section	.nv.shared.reserved.0,"aw",@nobits
	.weak		__nv_reservedSMEM_offset_0_alias
	.size		__nv_reservedSMEM_offset_0_alias, 0, 64
	.other		__nv_reservedSMEM_offset_0_alias,@"STO_CUDA_RESERVED_SHARED STV_DEFAULT"
__nv_reservedSMEM_offset_0_alias:
	.zero		0
	.zero		64


//--------------------- .nv.constant0._Z9block_sumPfS_i --------------------------
	.section	.nv.constant0._Z9block_sumPfS_i,"a",@progbits
	.sectionflags	@""
	.align	4
.nv.constant0._Z9block_sumPfS_i:
	.zero		916


//--------------------- SYMBOLS --------------------------

	.type		.nv.reservedSmem.offset0,@object
	.size		.nv.reservedSmem.offset0,0x4
	.type		.nv.reservedSmem.cap,@object
	.size		.nv.reservedSmem.cap,0x4
